//
// Generated by NVIDIA NVVM Compiler
//
// Compiler Build ID: CL-36424714
// Cuda compilation tools, release 13.0, V13.0.88
// Based on NVVM 20.0.0
//

.version 9.0
.target sm_100
.address_size 64

	// .globl	_Z9sumKernelPiS_
// smem_first has been demoted
// smem_second has been demoted

.visible .entry _Z9sumKernelPiS_(
	.param .u64 .ptr .align 1 _Z9sumKernelPiS__param_0,
	.param .u64 .ptr .align 1 _Z9sumKernelPiS__param_1
)
{
	.reg .pred 	%p<3>;
	.reg .b32 	%r<76>;
	.reg .b64 	%rd<7>;
	// demoted variable
	.shared .align 4 .b8 smem_first[256];
	// demoted variable
	.shared .align 4 .b8 smem_second[8];
	ld.param.u64 	%rd2, [_Z9sumKernelPiS__param_0];
	ld.param.u64 	%rd1, [_Z9sumKernelPiS__param_1];
	cvta.to.global.u64 	%rd3, %rd2;
	mov.u32 	%r1, %tid.x;
	mul.wide.u32 	%rd4, %r1, 4;
	add.s64 	%rd5, %rd3, %rd4;
	ld.global.u32 	%r4, [%rd5];
	add.s32 	%r2, %r4, %r1;
	shl.b32 	%r5, %r1, 2;
	mov.u32 	%r6, smem_first;
	add.s32 	%r3, %r6, %r5;
	st.shared.u32 	[%r3], %r2;
	and.b32  	%r7, %r1, 31;
	setp.ne.s32 	%p1, %r7, 0;
	@%p1 bra 	$L__BB0_2;
	shr.u32 	%r8, %r1, 3;
	mov.u32 	%r9, smem_second;
	add.s32 	%r10, %r9, %r8;
	ld.shared.u32 	%r11, [%r3+4];
	add.s32 	%r12, %r2, %r11;
	ld.shared.u32 	%r13, [%r3+8];
	add.s32 	%r14, %r12, %r13;
	ld.shared.u32 	%r15, [%r3+12];
	add.s32 	%r16, %r14, %r15;
	ld.shared.u32 	%r17, [%r3+16];
	add.s32 	%r18, %r16, %r17;
	ld.shared.u32 	%r19, [%r3+20];
	add.s32 	%r20, %r18, %r19;
	ld.shared.u32 	%r21, [%r3+24];
	add.s32 	%r22, %r20, %r21;
	ld.shared.u32 	%r23, [%r3+28];
	add.s32 	%r24, %r22, %r23;
	ld.shared.u32 	%r25, [%r3+32];
	add.s32 	%r26, %r24, %r25;
	ld.shared.u32 	%r27, [%r3+36];
	add.s32 	%r28, %r26, %r27;
	ld.shared.u32 	%r29, [%r3+40];
	add.s32 	%r30, %r28, %r29;
	ld.shared.u32 	%r31, [%r3+44];
	add.s32 	%r32, %r30, %r31;
	ld.shared.u32 	%r33, [%r3+48];
	add.s32 	%r34, %r32, %r33;
	ld.shared.u32 	%r35, [%r3+52];
	add.s32 	%r36, %r34, %r35;
	ld.shared.u32 	%r37, [%r3+56];
	add.s32 	%r38, %r36, %r37;
	ld.shared.u32 	%r39, [%r3+60];
	add.s32 	%r40, %r38, %r39;
	ld.shared.u32 	%r41, [%r3+64];
	add.s32 	%r42, %r40, %r41;
	ld.shared.u32 	%r43, [%r3+68];
	add.s32 	%r44, %r42, %r43;
	ld.shared.u32 	%r45, [%r3+72];
	add.s32 	%r46, %r44, %r45;
	ld.shared.u32 	%r47, [%r3+76];
	add.s32 	%r48, %r46, %r47;
	ld.shared.u32 	%r49, [%r3+80];
	add.s32 	%r50, %r48, %r49;
	ld.shared.u32 	%r51, [%r3+84];
	add.s32 	%r52, %r50, %r51;
	ld.shared.u32 	%r53, [%r3+88];
	add.s32 	%r54, %r52, %r53;
	ld.shared.u32 	%r55, [%r3+92];
	add.s32 	%r56, %r54, %r55;
	ld.shared.u32 	%r57, [%r3+96];
	add.s32 	%r58, %r56, %r57;
	ld.shared.u32 	%r59, [%r3+100];
	add.s32 	%r60, %r58, %r59;
	ld.shared.u32 	%r61, [%r3+104];
	add.s32 	%r62, %r60, %r61;
	ld.shared.u32 	%r63, [%r3+108];
	add.s32 	%r64, %r62, %r63;
	ld.shared.u32 	%r65, [%r3+112];
	add.s32 	%r66, %r64, %r65;
	ld.shared.u32 	%r67, [%r3+116];
	add.s32 	%r68, %r66, %r67;
	ld.shared.u32 	%r69, [%r3+120];
	add.s32 	%r70, %r68, %r69;
	ld.shared.u32 	%r71, [%r3+124];
	add.s32 	%r72, %r70, %r71;
	st.shared.u32 	[%r10], %r72;
$L__BB0_2:
	bar.sync 	0;
	setp.ne.s32 	%p2, %r1, 0;
	@%p2 bra 	$L__BB0_4;
	ld.shared.u32 	%r73, [smem_second];
	ld.shared.u32 	%r74, [smem_second+4];
	add.s32 	%r75, %r73, %r74;
	cvta.to.global.u64 	%rd6, %rd1;
	st.global.u32 	[%rd6], %r75;
$L__BB0_4:
	ret;

}


// ===== COMPILED SASS (sm_100) =====

	.target	sm_100

	.elftype	@"ET_EXEC"


//--------------------- .note.nv.tkinfo           --------------------------
	.section	.note.nv.tkinfo,"",@"SHT_NOTE"
	.sectionflags	@"SHF_NOTE_NV_TKINFO"
	.tkinfo
        /*0018*/ 	.word	0x00000002
        /*0030*/ 	.string	""
        /*0030*/ 	.string	"ptxas"
        /*0030*/ 	.string	"Cuda compilation tools, release 13.0, V13.0.88"
        /*0030*/ 	.string	"Build cuda_13.0.r13.0/compiler.36424714_0"
        /*0030*/ 	.string	"-arch sm_100 -m 64 "



//--------------------- .note.nv.cuinfo           --------------------------
	.section	.note.nv.cuinfo,"",@"SHT_NOTE"
	.sectionflags	@"SHF_NOTE_NV_CUINFO"
        /*0018*/ 	.short	0x0002
        /*001a*/ 	.short	0x0064
        /*001c*/ 	.short	0x0082
	.zero		2


//--------------------- .nv.info                  --------------------------
	.section	.nv.info,"",@"SHT_CUDA_INFO"
	.align	4


	//----- nvinfo : EIATTR_REGCOUNT
	.align		4
        /*0000*/ 	.byte	0x04, 0x2f
        /*0002*/ 	.short	(.L_1 - .L_0)
	.align		4
.L_0:
        /*0004*/ 	.word	index@(_Z9sumKernelPiS_)
        /*0008*/ 	.word	0x0000001a


	//----- nvinfo : EIATTR_FRAME_SIZE
	.align		4
.L_1:
        /*000c*/ 	.byte	0x04, 0x11
        /*000e*/ 	.short	(.L_3 - .L_2)
	.align		4
.L_2:
        /*0010*/ 	.word	index@(_Z9sumKernelPiS_)
        /*0014*/ 	.word	0x00000000


	//----- nvinfo : EIATTR_MIN_STACK_SIZE
	.align		4
.L_3:
        /*0018*/ 	.byte	0x04, 0x12
        /*001a*/ 	.short	(.L_5 - .L_4)
	.align		4
.L_4:
        /*001c*/ 	.word	index@(_Z9sumKernelPiS_)
        /*0020*/ 	.word	0x00000000
.L_5:


//--------------------- .nv.compat                --------------------------
	.section	.nv.compat,"",@"SHT_CUDA_COMPAT_INFO"
	.align	4
        /*0000*/ 	.byte	0x02, 0x09, 0x00, 0x00, 0x02, 0x02, 0x01, 0x00, 0x02, 0x05, 0x05, 0x00, 0x03, 0x07, 0x01, 0x01
        /*0010*/ 	.byte	0x02, 0x03, 0x00, 0x00, 0x02, 0x06, 0x01, 0x00, 0x04, 0x0b, 0x08, 0x00, 0x09, 0x00, 0x00, 0x00
        /*0020*/ 	.byte	0x00, 0x00, 0x00, 0x00


//--------------------- .nv.info._Z9sumKernelPiS_ --------------------------
	.section	.nv.info._Z9sumKernelPiS_,"",@"SHT_CUDA_INFO"
	.sectionflags	@""
	.align	4


	//----- nvinfo : EIATTR_CUDA_API_VERSION
	.align		4
        /*0000*/ 	.byte	0x04, 0x37
        /*0002*/ 	.short	(.L_7 - .L_6)
.L_6:
        /*0004*/ 	.word	0x00000082


	//----- nvinfo : EIATTR_KPARAM_INFO
	.align		4
.L_7:
        /*0008*/ 	.byte	0x04, 0x17
        /*000a*/ 	.short	(.L_9 - .L_8)
.L_8:
        /*000c*/ 	.word	0x00000000
        /*0010*/ 	.short	0x0001
        /*0012*/ 	.short	0x0008
        /*0014*/ 	.byte	0x00, 0xf5, 0x21, 0x00


	//----- nvinfo : EIATTR_KPARAM_INFO
	.align		4
.L_9:
        /*0018*/ 	.byte	0x04, 0x17
        /*001a*/ 	.short	(.L_11 - .L_10)
.L_10:
        /*001c*/ 	.word	0x00000000
        /*0020*/ 	.short	0x0000
        /*0022*/ 	.short	0x0000
        /*0024*/ 	.byte	0x00, 0xf5, 0x21, 0x00


	//----- nvinfo : EIATTR_SPARSE_MMA_MASK
	.align		4
.L_11:
        /*0028*/ 	.byte	0x03, 0x50
        /*002a*/ 	.short	0x0000


	//----- nvinfo : EIATTR_MAXREG_COUNT
	.align		4
        /*002c*/ 	.byte	0x03, 0x1b
        /*002e*/ 	.short	0x00ff


	//----- nvinfo : EIATTR_NUM_BARRIERS
	.align		4
        /*0030*/ 	.byte	0x02, 0x4c
        /*0032*/ 	.byte	0x01
	.zero		1


	//----- nvinfo : EIATTR_MERCURY_ISA_VERSION
	.align		4
        /*0034*/ 	.byte	0x03, 0x5f
        /*0036*/ 	.short	0x0101


	//----- nvinfo : EIATTR_VRC_CTA_INIT_COUNT
	.align		4
        /*0038*/ 	.byte	0x02, 0x4a
	.zero		1
	.zero		1


	//----- nvinfo : EIATTR_EXIT_INSTR_OFFSETS
	.align		4
        /*003c*/ 	.byte	0x04, 0x1c
        /*003e*/ 	.short	(.L_13 - .L_12)


	//   ....[0]....
.L_12:
        /*0040*/ 	.word	0x00000450


	//   ....[1]....
        /*0044*/ 	.word	0x000004a0


	//----- nvinfo : EIATTR_CRS_STACK_SIZE
	.align		4
.L_13:
        /*0048*/ 	.byte	0x04, 0x1e
        /*004a*/ 	.short	(.L_15 - .L_14)
.L_14:
        /*004c*/ 	.word	0x00000000


	//----- nvinfo : EIATTR_CBANK_PARAM_SIZE
	.align		4
.L_15:
        /*0050*/ 	.byte	0x03, 0x19
        /*0052*/ 	.short	0x0010


	//----- nvinfo : EIATTR_PARAM_CBANK
	.align		4
        /*0054*/ 	.byte	0x04, 0x0a
        /*0056*/ 	.short	(.L_17 - .L_16)
	.align		4
.L_16:
        /*0058*/ 	.word	index@(.nv.constant0._Z9sumKernelPiS_)
        /*005c*/ 	.short	0x0380
        /*005e*/ 	.short	0x0010


	//----- nvinfo : EIATTR_SW_WAR
	.align		4
.L_17:
        /*0060*/ 	.byte	0x04, 0x36
        /*0062*/ 	.short	(.L_19 - .L_18)
.L_18:
        /*0064*/ 	.word	0x00000008
.L_19:


//--------------------- .nv.callgraph             --------------------------
	.section	.nv.callgraph,"",@"SHT_CUDA_CALLGRAPH"
	.align	4
	.sectionentsize	8
	.align		4
        /*0000*/ 	.word	0x00000000
	.align		4
        /*0004*/ 	.word	0xffffffff
	.align		4
        /*0008*/ 	.word	0x00000000
	.align		4
        /*000c*/ 	.word	0xfffffffe
	.align		4
        /*0010*/ 	.word	0x00000000
	.align		4
        /*0014*/ 	.word	0xfffffffd
	.align		4
        /*0018*/ 	.word	0x00000000
	.align		4
        /*001c*/ 	.word	0xfffffffc


//--------------------- .text._Z9sumKernelPiS_    --------------------------
	.section	.text._Z9sumKernelPiS_,"ax",@progbits
	.align	128
        .global         _Z9sumKernelPiS_
        .type           _Z9sumKernelPiS_,@function
        .size           _Z9sumKernelPiS_,(.L_x_3 - _Z9sumKernelPiS_)
        .other          _Z9sumKernelPiS_,@"STO_CUDA_ENTRY STV_DEFAULT"
_Z9sumKernelPiS_:
.text._Z9sumKernelPiS_:
[----:B------:R-:W-:Y:S01]  /*0000*/  LDC R1, c[0x0][0x37c] ;  /* 0x0000df00ff017b82 */ /* 0x000fe20000000800 */
[----:B------:R-:W0:Y:S07]  /*0010*/  S2R R0, SR_TID.X ;  /* 0x0000000000007919 */ /* 0x000e2e0000002100 */
[----:B------:R-:W0:Y:S01]  /*0020*/  LDC.64 R4, c[0x0][0x380] ;  /* 0x0000e000ff047b82 */ /* 0x000e220000000a00 */
[----:B------:R-:W1:Y:S01]  /*0030*/  LDCU.64 UR8, c[0x0][0x358] ;  /* 0x00006b00ff0877ac */ /* 0x000e620008000a00 */
[----:B0-----:R-:W-:-:S06]  /*0040*/  IMAD.WIDE.U32 R4, R0, 0x4, R4 ;  /* 0x0000000400047825 */ /* 0x001fcc00078e0004 */
[----:B-1----:R-:W2:Y:S01]  /*0050*/  LDG.E R5, desc[UR8][R4.64] ;  /* 0x0000000804057981 */ /* 0x002ea2000c1e1900 */
[----:B------:R-:W0:Y:S01]  /*0060*/  S2UR UR7, SR_CgaCtaId ;  /* 0x00000000000779c3 */ /* 0x000e220000008800 */
[----:B------:R-:W-:Y:S01]  /*0070*/  UMOV UR5, 0x400 ;  /* 0x0000040000057882 */ /* 0x000fe20000000000 */
[C---:B------:R-:W-:Y:S01]  /*0080*/  LOP3.LUT P0, RZ, R0.reuse, 0x1f, RZ, 0xc0, !PT ;  /* 0x0000001f00ff7812 */ /* 0x040fe2000780c0ff */
[----:B------:R-:W-:Y:S01]  /*0090*/  BSSY.RECONVERGENT B0, `(.L_x_0) ;  /* 0x000003a000007945 */ /* 0x000fe20003800200 */
[----:B------:R-:W-:Y:S01]  /*00a0*/  ISETP.NE.AND P1, PT, R0, RZ, PT ;  /* 0x000000ff0000720c */ /* 0x000fe20003f25270 */
[----:B0-----:R-:W-:-:S06]  /*00b0*/  ULEA UR6, UR7, UR5, 0x18 ;  /* 0x0000000507067291 */ /* 0x001fcc000f8ec0ff */
[----:B------:R-:W-:Y:S01]  /*00c0*/  LEA R2, R0, UR6, 0x2 ;  /* 0x0000000600027c11 */ /* 0x000fe2000f8e10ff */
[----:B--2---:R-:W-:-:S05]  /*00d0*/  IMAD.IADD R15, R5, 0x1, R0 ;  /* 0x00000001050f7824 */ /* 0x004fca00078e0200 */
[----:B------:R0:W-:Y:S01]  /*00e0*/  STS [R2], R15 ;  /* 0x0000000f02007388 */ /* 0x0001e20000000800 */
[----:B------:R-:W-:Y:S05]  /*00f0*/  @P0 BRA `(.L_x_1) ;  /* 0x0000000000cc0947 */ /* 0x000fea0003800000 */
[----:B------:R-:W-:Y:S01]  /*0100*/  LDS R16, [R2+0x4] ;  /* 0x0000040002107984 */ /* 0x000fe20000000800 */
[----:B------:R-:W-:-:S03]  /*0110*/  UIADD3 UR4, UPT, UPT, UR5, 0x100, URZ ;  /* 0x0000010005047890 */ /* 0x000fc6000fffe0ff */
[----:B------:R-:W1:Y:S01]  /*0120*/  LDS R19, [R2+0x8] ;  /* 0x0000080002137984 */ /* 0x000e620000000800 */
[----:B------:R-:W-:-:S03]  /*0130*/  ULEA UR4, UR7, UR4, 0x18 ;  /* 0x0000000407047291 */ /* 0x000fc6000f8ec0ff */
[----:B------:R-:W-:Y:S03]  /*0140*/  LDS R20, [R2+0xc] ;  /* 0x00000c0002147984 */ /* 0x000fe60000000800 */
[----:B------:R-:W-:Y:S01]  /*0150*/  LEA.HI R0, R0, UR4, RZ, 0x1d ;  /* 0x0000000400007c11 */ /* 0x000fe2000f8fe8ff */
[----:B------:R-:W2:Y:S04]  /*0160*/  LDS R21, [R2+0x10] ;  /* 0x0000100002157984 */ /* 0x000ea80000000800 */
[----:B------:R-:W-:Y:S04]  /*0170*/  LDS R22, [R2+0x14] ;  /* 0x0000140002167984 */ /* 0x000fe80000000800 */
[----:B------:R-:W3:Y:S04]  /*0180*/  LDS R23, [R2+0x18] ;  /* 0x0000180002177984 */ /* 0x000ee80000000800 */
[----:B------:R-:W-:Y:S04]  /*0190*/  LDS R17, [R2+0x1c] ;  /* 0x00001c0002117984 */ /* 0x000fe80000000800 */
[----:B------:R-:W4:Y:S04]  /*01a0*/  LDS R18, [R2+0x20] ;  /* 0x0000200002127984 */ /* 0x000f280000000800 */
[----:B------:R-:W-:Y:S04]  /*01b0*/  LDS R13, [R2+0x24] ;  /* 0x00002400020d7984 */ /* 0x000fe80000000800 */
[----:B------:R-:W5:Y:S04]  /*01c0*/  LDS R14, [R2+0x28] ;  /* 0x00002800020e7984 */ /* 0x000f680000000800 */
[----:B------:R-:W-:Y:S04]  /*01d0*/  LDS R11, [R2+0x2c] ;  /* 0x00002c00020b7984 */ /* 0x000fe80000000800 */
[----:B------:R-:W0:Y:S01]  /*01e0*/  LDS R12, [R2+0x30] ;  /* 0x00003000020c7984 */ /* 0x000e220000000800 */
[----:B-1----:R-:W-:-:S03]  /*01f0*/  IADD3 R19, PT, PT, R19, R15, R16 ;  /* 0x0000000f13137210 */ /* 0x002fc60007ffe010 */
[----:B------:R-:W-:Y:S04]  /*0200*/  LDS R3, [R2+0x34] ;  /* 0x0000340002037984 */ /* 0x000fe80000000800 */
[----:B------:R-:W1:Y:S01]  /*0210*/  LDS R4, [R2+0x38] ;  /* 0x0000380002047984 */ /* 0x000e620000000800 */
[----:B--2---:R-:W-:-:S03]  /*0220*/  IADD3 R21, PT, PT, R21, R19, R20 ;  /* 0x0000001315157210 */ /* 0x004fc60007ffe014 */
[----:B------:R-:W-:Y:S04]  /*0230*/  LDS R5, [R2+0x3c] ;  /* 0x00003c0002057984 */ /* 0x000fe80000000800 */
[----:B------:R-:W2:Y:S01]  /*0240*/  LDS R6, [R2+0x40] ;  /* 0x0000400002067984 */ /* 0x000ea20000000800 */
[----:B---3--:R-:W-:-:S03]  /*0250*/  IADD3 R23, PT, PT, R23, R21, R22 ;  /* 0x0000001517177210 */ /* 0x008fc60007ffe016 */
[----:B------:R-:W-:Y:S04]  /*0260*/  LDS R7, [R2+0x44] ;  /* 0x0000440002077984 */ /* 0x000fe80000000800 */
[----:B------:R-:W3:Y:S01]  /*0270*/  LDS R8, [R2+0x48] ;  /* 0x0000480002087984 */ /* 0x000ee20000000800 */
[----:B----4-:R-:W-:-:S03]  /*0280*/  IADD3 R23, PT, PT, R18, R23, R17 ;  /* 0x0000001712177210 */ /* 0x010fc60007ffe011 */
[----:B------:R-:W-:Y:S04]  /*0290*/  LDS R9, [R2+0x4c] ;  /* 0x00004c0002097984 */ /* 0x000fe80000000800 */
[----:B------:R-:W4:Y:S01]  /*02a0*/  LDS R10, [R2+0x50] ;  /* 0x00005000020a7984 */ /* 0x000f220000000800 */
[----:B-----5:R-:W-:-:S03]  /*02b0*/  IADD3 R23, PT, PT, R14, R23, R13 ;  /* 0x000000170e177210 */ /* 0x020fc60007ffe00d */
[----:B0-----:R-:W-:Y:S04]  /*02c0*/  LDS R15, [R2+0x54] ;  /* 0x00005400020f7984 */ /* 0x001fe80000000800 */
[----:B------:R-:W0:Y:S01]  /*02d0*/  LDS R16, [R2+0x58] ;  /* 0x0000580002107984 */ /* 0x000e220000000800 */
[----:B------:R-:W-:-:S03]  /*02e0*/  IADD3 R12, PT, PT, R12, R23, R11 ;  /* 0x000000170c0c7210 */ /* 0x000fc60007ffe00b */
[----:B------:R-:W-:Y:S04]  /*02f0*/  LDS R19, [R2+0x5c] ;  /* 0x00005c0002137984 */ /* 0x000fe80000000800 */
[----:B------:R-:W5:Y:S01]  /*0300*/  LDS R20, [R2+0x60] ;  /* 0x0000600002147984 */ /* 0x000f620000000800 */
        /* <DEDUP_REMOVED lines=10> */
[----:B------:R-:W4:Y:S01]  /*03b0*/  LDS R11, [R2+0x7c] ;  /* 0x00007c00020b7984 */ /* 0x000f220000000800 */
[----:B0-----:R-:W-:-:S04]  /*03c0*/  IADD3 R3, PT, PT, R16, R3, R15 ;  /* 0x0000000310037210 */ /* 0x001fc80007ffe00f */
[----:B-----5:R-:W-:-:S04]  /*03d0*/  IADD3 R3, PT, PT, R20, R3, R19 ;  /* 0x0000000314037210 */ /* 0x020fc80007ffe013 */
[----:B-1----:R-:W-:-:S04]  /*03e0*/  IADD3 R3, PT, PT, R21, R3, R22 ;  /* 0x0000000315037210 */ /* 0x002fc80007ffe016 */
[----:B--2---:R-:W-:-:S04]  /*03f0*/  IADD3 R3, PT, PT, R17, R3, R18 ;  /* 0x0000000311037210 */ /* 0x004fc80007ffe012 */
[----:B---3--:R-:W-:-:S05]  /*0400*/  IADD3 R14, PT, PT, R13, R3, R14 ;  /* 0x000000030d0e7210 */ /* 0x008fca0007ffe00e */
[----:B----4-:R-:W-:-:S05]  /*0410*/  IMAD.IADD R11, R14, 0x1, R11 ;  /* 0x000000010e0b7824 */ /* 0x010fca00078e020b */
[----:B------:R1:W-:Y:S02]  /*0420*/  STS [R0], R11 ;  /* 0x0000000b00007388 */ /* 0x0003e40000000800 */
.L_x_1:
[----:B------:R-:W-:Y:S05]  /*0430*/  BSYNC.RECONVERGENT B0 ;  /* 0x0000000000007941 */ /* 0x000fea0003800200 */
.L_x_0:
[----:B------:R-:W-:Y:S06]  /*0440*/  BAR.SYNC.DEFER_BLOCKING 0x0 ;  /* 0x0000000000007b1d */ /* 0x000fec0000010000 */
[----:B------:R-:W-:Y:S05]  /*0450*/  @P1 EXIT ;  /* 0x000000000000194d */ /* 0x000fea0003800000 */
[----:B------:R-:W2:Y:S01]  /*0460*/  LDS.64 R4, [UR6+0x100] ;  /* 0x00010006ff047984 */ /* 0x000ea20008000a00 */
[----:B0-----:R-:W0:Y:S01]  /*0470*/  LDC.64 R2, c[0x0][0x388] ;  /* 0x0000e200ff027b82 */ /* 0x001e220000000a00 */
[----:B--2---:R-:W-:-:S05]  /*0480*/  IMAD.IADD R5, R4, 0x1, R5 ;  /* 0x0000000104057824 */ /* 0x004fca00078e0205 */
[----:B0-----:R-:W-:Y:S01]  /*0490*/  STG.E desc[UR8][R2.64], R5 ;  /* 0x0000000502007986 */ /* 0x001fe2000c101908 */
[----:B------:R-:W-:Y:S05]  /*04a0*/  EXIT ;  /* 0x000000000000794d */ /* 0x000fea0003800000 */
.L_x_2:
[----:B------:R-:W-:-:S00]  /*04b0*/  BRA `(.L_x_2) ;  /* 0xfffffffc00fc7947 */ /* 0x000fc0000383ffff */
[----:B------:R-:W-:-:S00]  /*04c0*/  NOP ;  /* 0x0000000000007918 */ /* 0x000fc00000000000 */
        /* <DEDUP_REMOVED lines=11> */
.L_x_3:


//--------------------- .nv.shared._Z9sumKernelPiS_ --------------------------
	.section	.nv.shared._Z9sumKernelPiS_,"aw",@nobits
	.sectionflags	@""
	.align	4
.nv.shared._Z9sumKernelPiS_:
	.zero		1288


//--------------------- .nv.shared.reserved.0     --------------------------
	.section	.nv.shared.reserved.0,"aw",@nobits
	.weak		__nv_reservedSMEM_offset_0_alias
	.size		__nv_reservedSMEM_offset_0_alias, 0, 64
	.other		__nv_reservedSMEM_offset_0_alias,@"STO_CUDA_RESERVED_SHARED STV_DEFAULT"
__nv_reservedSMEM_offset_0_alias:
	.zero		0
	.zero		64


//--------------------- .nv.constant0._Z9sumKernelPiS_ --------------------------
	.section	.nv.constant0._Z9sumKernelPiS_,"a",@progbits
	.sectionflags	@""
	.align	4
.nv.constant0._Z9sumKernelPiS_:
	.zero		912


//--------------------- SYMBOLS --------------------------

	.type		.nv.reservedSmem.offset0,@object
	.size		.nv.reservedSmem.offset0,0x4
	.type		.nv.reservedSmem.cap,@object
	.size		.nv.reservedSmem.cap,0x4
